	.headerflags	@"EF_CUDA_TEXMODE_UNIFIED EF_CUDA_64BIT_ADDRESS EF_CUDA_SM86 EF_CUDA_VIRTUAL_SM(EF_CUDA_SM86)"
	.elftype	@"ET_EXEC"


//--------------------- .nv.info                  --------------------------
	.section	.nv.info,"",@"SHT_CUDA_INFO"
	.align	4


	//----- nvinfo : EIATTR_REGCOUNT
	.align		4
        /*0000*/ 	.byte	0x04, 0x2f
        /*0002*/ 	.short	(.L_1 - .L_0)
	.align		4
.L_0:
        /*0004*/ 	.word	index@(triton_mm)
        /*0008*/ 	.word	0x00000048


	//----- nvinfo : EIATTR_MAX_STACK_SIZE
	.align		4
.L_1:
        /*000c*/ 	.byte	0x04, 0x23
        /*000e*/ 	.short	(.L_3 - .L_2)
	.align		4
.L_2:
        /*0010*/ 	.word	index@(triton_mm)
        /*0014*/ 	.word	0x00000000


	//----- nvinfo : EIATTR_MIN_STACK_SIZE
	.align		4
.L_3:
        /*0018*/ 	.byte	0x04, 0x12
        /*001a*/ 	.short	(.L_5 - .L_4)
	.align		4
.L_4:
        /*001c*/ 	.word	index@(triton_mm)
        /*0020*/ 	.word	0x00000000


	//----- nvinfo : EIATTR_FRAME_SIZE
	.align		4
.L_5:
        /*0024*/ 	.byte	0x04, 0x11
        /*0026*/ 	.short	(.L_7 - .L_6)
	.align		4
.L_6:
        /*0028*/ 	.word	index@(triton_mm)
        /*002c*/ 	.word	0x00000000
.L_7:


//--------------------- .nv.info.triton_mm        --------------------------
	.section	.nv.info.triton_mm,"",@"SHT_CUDA_INFO"
	.align	4


	//----- nvinfo : EIATTR_CUDA_API_VERSION
	.align		4
        /*0000*/ 	.byte	0x04, 0x37
        /*0002*/ 	.short	(.L_9 - .L_8)
.L_8:
        /*0004*/ 	.word	0x0000007b


	//----- nvinfo : EIATTR_SW2861232_WAR
	.align		4
.L_9:
        /*0008*/ 	.byte	0x01, 0x35
	.zero		2


	//----- nvinfo : EIATTR_PARAM_CBANK
	.align		4
        /*000c*/ 	.byte	0x04, 0x0a
        /*000e*/ 	.short	(.L_11 - .L_10)
	.align		4
.L_10:
        /*0010*/ 	.word	index@(.nv.constant0.triton_mm)
        /*0014*/ 	.short	0x0160
        /*0016*/ 	.short	0x001c


	//----- nvinfo : EIATTR_CBANK_PARAM_SIZE
	.align		4
.L_11:
        /*0018*/ 	.byte	0x03, 0x19
        /*001a*/ 	.short	0x001c


	//----- nvinfo : EIATTR_KPARAM_INFO
	.align		4
        /*001c*/ 	.byte	0x04, 0x17
        /*001e*/ 	.short	(.L_13 - .L_12)
.L_12:
        /*0020*/ 	.word	0x00000000
        /*0024*/ 	.short	0x0003
        /*0026*/ 	.short	0x0018
        /*0028*/ 	.byte	0x00, 0xf0, 0x11, 0x00


	//----- nvinfo : EIATTR_KPARAM_INFO
	.align		4
.L_13:
        /*002c*/ 	.byte	0x04, 0x17
        /*002e*/ 	.short	(.L_15 - .L_14)
.L_14:
        /*0030*/ 	.word	0x00000000
        /*0034*/ 	.short	0x0002
        /*0036*/ 	.short	0x0010
        /*0038*/ 	.byte	0x00, 0xf0, 0x21, 0x00


	//----- nvinfo : EIATTR_KPARAM_INFO
	.align		4
.L_15:
        /*003c*/ 	.byte	0x04, 0x17
        /*003e*/ 	.short	(.L_17 - .L_16)
.L_16:
        /*0040*/ 	.word	0x00000000
        /*0044*/ 	.short	0x0001
        /*0046*/ 	.short	0x0008
        /*0048*/ 	.byte	0x00, 0xf0, 0x21, 0x00


	//----- nvinfo : EIATTR_KPARAM_INFO
	.align		4
.L_17:
        /*004c*/ 	.byte	0x04, 0x17
        /*004e*/ 	.short	(.L_19 - .L_18)
.L_18:
        /*0050*/ 	.word	0x00000000
        /*0054*/ 	.short	0x0000
        /*0056*/ 	.short	0x0000
        /*0058*/ 	.byte	0x00, 0xf0, 0x21, 0x00


	//----- nvinfo : EIATTR_MAXREG_COUNT
	.align		4
.L_19:
        /*005c*/ 	.byte	0x03, 0x1b
        /*005e*/ 	.short	0x00ff


	//----- nvinfo : EIATTR_EXIT_INSTR_OFFSETS
	.align		4
        /*0060*/ 	.byte	0x04, 0x1c
        /*0062*/ 	.short	(.L_21 - .L_20)


	//   ....[0]....
.L_20:
        /*0064*/ 	.word	0x00000040


	//   ....[1]....
        /*0068*/ 	.word	0x00002170


	//   ....[2]....
        /*006c*/ 	.word	0x000021c0


	//----- nvinfo : EIATTR_MAX_THREADS
	.align		4
.L_21:
        /*0070*/ 	.byte	0x04, 0x05
        /*0072*/ 	.short	(.L_23 - .L_22)
.L_22:
        /*0074*/ 	.word	0x00000100
        /*0078*/ 	.word	0x00000001
        /*007c*/ 	.word	0x00000001
.L_23:


//--------------------- .nv.rel.action            --------------------------
	.section	.nv.rel.action,"",@"SHT_CUDA_RELOCINFO"
	.align	8
	.sectionentsize	8
        /*0000*/ 	.byte	0x73, 0x00, 0x00, 0x00, 0x00, 0x00, 0x00, 0x00, 0x00, 0x00, 0x00, 0x11, 0x25, 0x00, 0x05, 0x36


//--------------------- .nv.constant0.triton_mm   --------------------------
	.section	.nv.constant0.triton_mm,"a",@progbits
	.align	4
.nv.constant0.triton_mm:
	.zero		380


//--------------------- .text.triton_mm           --------------------------
	.section	.text.triton_mm,"ax",@progbits
	.sectionflags	@"SHF_BARRIERS=1"
	.sectioninfo	@"SHI_REGISTERS=72"
	.align	128
        .global         triton_mm
        .type           triton_mm,@function
        .size           triton_mm,(.L_x_3 - triton_mm)
        .other          triton_mm,@"STO_CUDA_ENTRY STV_DEFAULT"
triton_mm:
.text.triton_mm:
[----:B------:R-:W-:-:S02]  /*0000*/  MOV R1, c[0x0][0x28] ;  /* 0x00000a0000017a02 */ /* 0x000fc40000000f00 */
[----:B------:R-:W-:-:S05]  /*0010*/  MOV R62, c[0x0][0x178] ;  /* 0x00005e00003e7a02 */ /* 0x000fca0000000f00 */
[----:B------:R-:W-:-:S05]  /*0020*/  IMAD R0, R62, 0x2198, RZ ;  /* 0x000021983e007824 */ /* 0x000fca00078e02ff */
[----:B------:R-:W-:-:S13]  /*0030*/  ISETP.NE.AND P0, PT, R0, RZ, PT ;  /* 0x000000ff0000720c */ /* 0x000fda0003f05270 */
[----:B------:R-:W-:Y:S05]  /*0040*/  @!P0 EXIT ;  /* 0x000000000000894d */ /* 0x000fea0003800000 */
[----:B------:R-:W1:Y:S01]  /*0050*/  S2R R8, SR_CTAID.X ;  /* 0x0000000000087919 */ /* 0x000e620000002500 */
[----:B------:R-:W-:Y:S01]  /*0060*/  IMAD R62, R62, 0x32, RZ ;  /* 0x000000323e3e7824 */ /* 0x000fe200078e02ff */
[----:B------:R-:W-:Y:S01]  /*0070*/  ULDC.64 UR8, c[0x0][0x118] ;  /* 0x0000460000087ab9 */ /* 0x000fe20000000a00 */
[----:B------:R-:W-:Y:S01]  /*0080*/  MOV R52, 0x3 ;  /* 0x0000000300347802 */ /* 0x000fe20000000f00 */
[----:B------:R-:W2:Y:S01]  /*0090*/  S2R R60, SR_TID.X ;  /* 0x00000000003c7919 */ /* 0x000ea20000002100 */
[----:B------:R-:W-:Y:S01]  /*00a0*/  MOV R51, 0xffffffe0 ;  /* 0xffffffe000337802 */ /* 0x000fe20000000f00 */
[----:B------:R-:W-:Y:S01]  /*00b0*/  CS2R R32, SRZ ;  /* 0x0000000000207805 */ /* 0x000fe2000001ff00 */
[----:B------:R-:W-:Y:S01]  /*00c0*/  IADD3 R0, R62, 0x3f, RZ ;  /* 0x0000003f3e007810 */ /* 0x000fe20007ffe0ff */
[----:B------:R-:W-:Y:S01]  /*00d0*/  CS2R R38, SRZ ;  /* 0x0000000000267805 */ /* 0x000fe2000001ff00 */
[----:B------:R-:W-:Y:S01]  /*00e0*/  IABS R12, R62 ;  /* 0x0000003e000c7213 */ /* 0x000fe20000000000 */
[----:B------:R-:W-:Y:S01]  /*00f0*/  CS2R R46, SRZ ;  /* 0x00000000002e7805 */ /* 0x000fe2000001ff00 */
[----:B------:R-:W-:Y:S01]  /*0100*/  SHF.R.S32.HI R3, RZ, 0x1f, R0 ;  /* 0x0000001fff037819 */ /* 0x000fe20000011400 */
[----:B------:R-:W-:Y:S01]  /*0110*/  CS2R R34, SRZ ;  /* 0x0000000000227805 */ /* 0x000fe2000001ff00 */
[----:B------:R-:W-:-:S02]  /*0120*/  UMOV UR6, 0x8000 ;  /* 0x0000800000067882 */ /* 0x000fc40000000000 */
[----:B------:R-:W-:Y:S01]  /*0130*/  LEA.HI R3, R3, R0, RZ, 0x6 ;  /* 0x0000000003037211 */ /* 0x000fe200078f30ff */
[----:B------:R-:W-:Y:S02]  /*0140*/  UMOV UR4, URZ ;  /* 0x0000003f00047c82 */ /* 0x000fe40008000000 */
[----:B------:R-:W-:Y:S01]  /*0150*/  UMOV UR5, URZ ;  /* 0x0000003f00057c82 */ /* 0x000fe20008000000 */
[C---:B-1----:R-:W-:Y:S01]  /*0160*/  IMAD.HI R2, R8.reuse, 0x2aaaaaab, RZ ;  /* 0x2aaaaaab08027827 */ /* 0x042fe200078e02ff */
[----:B------:R-:W-:Y:S02]  /*0170*/  ISETP.GE.AND P2, PT, R8, RZ, PT ;  /* 0x000000ff0800720c */ /* 0x000fe40003f46270 */
[----:B--2---:R-:W-:Y:S02]  /*0180*/  SHF.R.U32.HI R61, RZ, 0x3, R60 ;  /* 0x00000003ff3d7819 */ /* 0x004fe4000001163c */
[----:B------:R-:W-:Y:S02]  /*0190*/  SHF.R.U32.HI R5, RZ, 0x1f, R2 ;  /* 0x0000001fff057819 */ /* 0x000fe40000011602 */
[----:B------:R-:W-:-:S02]  /*01a0*/  SGXT.U32 R61, R61, 0x5 ;  /* 0x000000053d3d781a */ /* 0x000fc40000000000 */
[----:B------:R-:W-:Y:S02]  /*01b0*/  LEA.HI.SX32 R5, R2, R5, 0x1d ;  /* 0x0000000502057211 */ /* 0x000fe400078feaff */
[----:B------:R-:W-:Y:S02]  /*01c0*/  SHF.L.U32 R58, R60, 0x2, RZ ;  /* 0x000000023c3a7819 */ /* 0x000fe400000006ff */
[----:B------:R-:W-:Y:S02]  /*01d0*/  SHF.L.U32 R0, R5, 0x3, RZ ;  /* 0x0000000305007819 */ /* 0x000fe400000006ff */
[----:B------:R-:W-:Y:S02]  /*01e0*/  LOP3.LUT R56, R58, 0x1c, RZ, 0xc0, !PT ;  /* 0x0000001c3a387812 */ /* 0x000fe400078ec0ff */
[----:B------:R-:W-:Y:S02]  /*01f0*/  LEA.HI.SX32 R3, R3, -R0, 0x1a ;  /* 0x8000000003037211 */ /* 0x000fe400078fd2ff */
[----:B------:R-:W-:-:S02]  /*0200*/  LEA R59, R61, R56, 0x5 ;  /* 0x000000383d3b7211 */ /* 0x000fc400078e28ff */
[----:B------:R-:W-:Y:S02]  /*0210*/  IMNMX R4, R3, 0x8, PT ;  /* 0x0000000803047817 */ /* 0x000fe40003800200 */
[----:B------:R-:W-:Y:S02]  /*0220*/  SHF.L.U32 R59, R59, 0x2, RZ ;  /* 0x000000023b3b7819 */ /* 0x000fe400000006ff */
[-C--:B------:R-:W-:Y:S02]  /*0230*/  IABS R11, R4.reuse ;  /* 0x00000004000b7213 */ /* 0x080fe40000000000 */
[----:B------:R-:W-:Y:S02]  /*0240*/  IABS R9, R4 ;  /* 0x0000000400097213 */ /* 0x000fe40000000000 */
[----:B------:R-:W1:Y:S01]  /*0250*/  I2F.RP R6, R11 ;  /* 0x0000000b00067306 */ /* 0x000e620000209400 */
[----:B------:R-:W-:Y:S02]  /*0260*/  SHF.L.U32 R55, R60, 0x1, RZ ;  /* 0x000000013c377819 */ /* 0x000fe400000006ff */
[----:B------:R-:W-:-:S02]  /*0270*/  IADD3 R13, RZ, -R9, RZ ;  /* 0x80000009ff0d7210 */ /* 0x000fc40007ffe0ff */
[----:B------:R-:W-:Y:S02]  /*0280*/  IADD3 R54, -R56, 0x2c, RZ ;  /* 0x0000002c38367810 */ /* 0x000fe40007ffe1ff */
[----:B------:R-:W-:Y:S01]  /*0290*/  SHF.R.U32.HI R60, RZ, 0x3, R60 ;  /* 0x00000003ff3c7819 */ /* 0x000fe2000001163c */
[----:B------:R-:W2:Y:S01]  /*02a0*/  I2F.RP R9, R12 ;  /* 0x0000000c00097306 */ /* 0x000ea20000209400 */
[----:B------:R-:W-:Y:S02]  /*02b0*/  LOP3.LUT R55, R55, 0x1e, RZ, 0xc0, !PT ;  /* 0x0000001e37377812 */ /* 0x000fe400078ec0ff */
[----:B------:R-:W-:Y:S02]  /*02c0*/  LOP3.LUT R53, R58, 0x7c0, RZ, 0xc0, !PT ;  /* 0x000007c03a357812 */ /* 0x000fe400078ec0ff */
[----:B------:R-:W-:-:S03]  /*02d0*/  IMNMX.U32 R54, R54, 0x2c, PT ;  /* 0x0000002c36367817 */ /* 0x000fc60003800000 */
[----:B-1----:R-:W1:Y:S08]  /*02e0*/  MUFU.RCP R6, R6 ;  /* 0x0000000600067308 */ /* 0x002e700000001000 */
[----:B--2---:R-:W-:Y:S01]  /*02f0*/  MUFU.RCP R9, R9 ;  /* 0x0000000900097308 */ /* 0x004fe20000001000 */
[----:B-1----:R-:W-:Y:S02]  /*0300*/  IADD3 R2, R6, 0xffffffe, RZ ;  /* 0x0ffffffe06027810 */ /* 0x002fe40007ffe0ff */
[----:B------:R-:W-:-:S05]  /*0310*/  IABS R6, R8 ;  /* 0x0000000800067213 */ /* 0x000fca0000000000 */
[----:B------:R1:W2:Y:S02]  /*0320*/  F2I.FTZ.U32.TRUNC.NTZ R3, R2 ;  /* 0x0000000200037305 */ /* 0x0002a4000021f000 */
[----:B-1----:R-:W-:Y:S02]  /*0330*/  MOV R2, RZ ;  /* 0x000000ff00027202 */ /* 0x002fe40000000f00 */
[----:B--2---:R-:W-:-:S05]  /*0340*/  IADD3 R10, RZ, -R3, RZ ;  /* 0x80000003ff0a7210 */ /* 0x004fca0007ffe0ff */
[----:B------:R-:W-:-:S04]  /*0350*/  IMAD R7, R10, R11, RZ ;  /* 0x0000000b0a077224 */ /* 0x000fc800078e02ff */
[----:B------:R-:W-:-:S04]  /*0360*/  IMAD.HI.U32 R3, R3, R7, R2 ;  /* 0x0000000703037227 */ /* 0x000fc800078e0002 */
[----:B------:R-:W-:Y:S01]  /*0370*/  IMAD R7, R5, -0x30, R8 ;  /* 0xffffffd005077824 */ /* 0x000fe200078e0208 */
[----:B------:R-:W-:Y:S01]  /*0380*/  IADD3 R5, R9, 0xffffffe, RZ ;  /* 0x0ffffffe09057810 */ /* 0x000fe20007ffe0ff */
[----:B------:R-:W-:-:S03]  /*0390*/  IMAD.HI.U32 R2, R3, R6, RZ ;  /* 0x0000000603027227 */ /* 0x000fc600078e00ff */
[----:B------:R-:W-:Y:S01]  /*03a0*/  IABS R10, R7 ;  /* 0x00000007000a7213 */ /* 0x000fe20000000000 */
[-C--:B------:R-:W-:Y:S01]  /*03b0*/  IMAD R2, R2, R13.reuse, R6 ;  /* 0x0000000d02027224 */ /* 0x080fe200078e0206 */
[----:B------:R-:W1:Y:S03]  /*03c0*/  F2I.FTZ.U32.TRUNC.NTZ R5, R5 ;  /* 0x0000000500057305 */ /* 0x000e66000021f000 */
[----:B------:R-:W-:Y:S01]  /*03d0*/  IMAD.HI.U32 R6, R3, R10, RZ ;  /* 0x0000000a03067227 */ /* 0x000fe200078e00ff */
[----:B------:R-:W-:Y:S02]  /*03e0*/  ISETP.GT.U32.AND P0, PT, R11, R2, PT ;  /* 0x000000020b00720c */ /* 0x000fe40003f04070 */
[----:B------:R-:W-:Y:S01]  /*03f0*/  LOP3.LUT R3, RZ, R4, RZ, 0x33, !PT ;  /* 0x00000004ff037212 */ /* 0x000fe200078e33ff */
[----:B------:R-:W-:-:S05]  /*0400*/  IMAD R8, R6, R13, R10 ;  /* 0x0000000d06087224 */ /* 0x000fca00078e020a */
[----:B------:R-:W-:-:S05]  /*0410*/  ISETP.GT.U32.AND P1, PT, R11, R8, PT ;  /* 0x000000080b00720c */ /* 0x000fca0003f24070 */
[----:B------:R-:W-:-:S04]  /*0420*/  @!P0 IADD3 R2, R2, -R11, RZ ;  /* 0x8000000b02028210 */ /* 0x000fc80007ffe0ff */
[----:B------:R-:W-:-:S04]  /*0430*/  ISETP.GT.U32.AND P0, PT, R11, R2, PT ;  /* 0x000000020b00720c */ /* 0x000fc80003f04070 */
[----:B------:R-:W-:Y:S02]  /*0440*/  @!P1 IADD3 R8, R8, -R11, RZ ;  /* 0x8000000b08089210 */ /* 0x000fe40007ffe0ff */
[----:B------:R-:W-:-:S07]  /*0450*/  @!P1 IADD3 R6, R6, 0x1, RZ ;  /* 0x0000000106069810 */ /* 0x000fce0007ffe0ff */
[----:B------:R-:W-:Y:S02]  /*0460*/  @!P0 IADD3 R2, R2, -R11, RZ ;  /* 0x8000000b02028210 */ /* 0x000fe40007ffe0ff */
[----:B------:R-:W-:Y:S02]  /*0470*/  ISETP.NE.AND P0, PT, R4, RZ, PT ;  /* 0x000000ff0400720c */ /* 0x000fe40003f05270 */
[----:B------:R-:W-:Y:S02]  /*0480*/  @!P2 IADD3 R2, -R2, RZ, RZ ;  /* 0x000000ff0202a210 */ /* 0x000fe40007ffe1ff */
[----:B------:R-:W-:Y:S02]  /*0490*/  LOP3.LUT R4, R7, R4, RZ, 0x3c, !PT ;  /* 0x0000000407047212 */ /* 0x000fe400078e3cff */
[----:B------:R-:W-:Y:S02]  /*04a0*/  SEL R7, R3, R2, !P0 ;  /* 0x0000000203077207 */ /* 0x000fe40004000000 */
[----:B------:R-:W-:-:S02]  /*04b0*/  ISETP.GE.AND P3, PT, R4, RZ, PT ;  /* 0x000000ff0400720c */ /* 0x000fc40003f66270 */
[----:B-1----:R-:W-:Y:S02]  /*04c0*/  IADD3 R4, RZ, -R5, RZ ;  /* 0x80000005ff047210 */ /* 0x002fe40007ffe0ff */
[----:B------:R-:W-:Y:S02]  /*04d0*/  IADD3 R2, R0, R7, RZ ;  /* 0x0000000700027210 */ /* 0x000fe40007ffe0ff */
[----:B------:R-:W-:Y:S02]  /*04e0*/  MOV R7, R4 ;  /* 0x0000000400077202 */ /* 0x000fe40000000f00 */
[----:B------:R-:W-:Y:S02]  /*04f0*/  SHF.L.U32 R2, R2, 0x6, RZ ;  /* 0x0000000602027819 */ /* 0x000fe400000006ff */
[----:B------:R-:W-:Y:S01]  /*0500*/  MOV R4, RZ ;  /* 0x000000ff00047202 */ /* 0x000fe20000000f00 */
[----:B------:R-:W-:Y:S01]  /*0510*/  IMAD R7, R7, R12, RZ ;  /* 0x0000000c07077224 */ /* 0x000fe200078e02ff */
[----:B------:R-:W-:-:S02]  /*0520*/  LOP3.LUT R0, R2, R61, RZ, 0xfc, !PT ;  /* 0x0000003d02007212 */ /* 0x000fc400078efcff */
[----:B------:R-:W-:Y:S01]  /*0530*/  LOP3.LUT R2, R2, 0x20, R61, 0xfe, !PT ;  /* 0x0000002002027812 */ /* 0x000fe200078efe3d */
[----:B------:R-:W-:Y:S01]  /*0540*/  IMAD.HI.U32 R4, R5, R7, R4 ;  /* 0x0000000705047227 */ /* 0x000fe200078e0004 */
[----:B------:R-:W-:Y:S02]  /*0550*/  ISETP.GE.U32.AND P2, PT, R8, R11, PT ;  /* 0x0000000b0800720c */ /* 0x000fe40003f46070 */
[----:B------:R-:W-:Y:S02]  /*0560*/  IABS R8, R62 ;  /* 0x0000003e00087213 */ /* 0x000fe40000000000 */
[----:B------:R-:W-:Y:S02]  /*0570*/  IABS R7, R0 ;  /* 0x0000000000077213 */ /* 0x000fe40000000000 */
[----:B------:R-:W-:Y:S02]  /*0580*/  IABS R9, R2 ;  /* 0x0000000200097213 */ /* 0x000fe40000000000 */
[----:B------:R-:W-:Y:S01]  /*0590*/  IADD3 R8, RZ, -R8, RZ ;  /* 0x80000008ff087210 */ /* 0x000fe20007ffe0ff */
[----:B------:R-:W-:-:S04]  /*05a0*/  IMAD.HI.U32 R5, R4, R7, RZ ;  /* 0x0000000704057227 */ /* 0x000fc800078e00ff */
[----:B------:R-:W-:Y:S01]  /*05b0*/  IMAD.HI.U32 R4, R4, R9, RZ ;  /* 0x0000000904047227 */ /* 0x000fe200078e00ff */
[----:B------:R-:W-:-:S03]  /*05c0*/  @P2 IADD3 R6, R6, 0x1, RZ ;  /* 0x0000000106062810 */ /* 0x000fc60007ffe0ff */
[-C--:B------:R-:W-:Y:S01]  /*05d0*/  IMAD R5, R5, R8.reuse, R7 ;  /* 0x0000000805057224 */ /* 0x080fe200078e0207 */
[----:B------:R-:W-:Y:S01]  /*05e0*/  @!P3 IADD3 R6, -R6, RZ, RZ ;  /* 0x000000ff0606b210 */ /* 0x000fe20007ffe1ff */
[----:B------:R-:W-:-:S03]  /*05f0*/  IMAD R7, R4, R8, R9 ;  /* 0x0000000804077224 */ /* 0x000fc600078e0209 */
[C---:B------:R-:W-:Y:S02]  /*0600*/  ISETP.GT.U32.AND P1, PT, R12.reuse, R5, PT ;  /* 0x000000050c00720c */ /* 0x040fe40003f24070 */
[----:B------:R-:W-:Y:S02]  /*0610*/  ISETP.GT.U32.AND P2, PT, R12, R7, PT ;  /* 0x000000070c00720c */ /* 0x000fe40003f44070 */
[----:B------:R-:W-:Y:S02]  /*0620*/  SEL R3, R3, R6, !P0 ;  /* 0x0000000603037207 */ /* 0x000fe40004000000 */
[----:B------:R-:W-:Y:S02]  /*0630*/  ISETP.GE.AND P0, PT, R0, RZ, PT ;  /* 0x000000ff0000720c */ /* 0x000fe40003f06270 */
[----:B------:R-:W-:-:S04]  /*0640*/  SHF.L.U32 R3, R3, 0x5, RZ ;  /* 0x0000000503037819 */ /* 0x000fc800000006ff */
[----:B------:R-:W-:Y:S02]  /*0650*/  LOP3.LUT R6, R3, R61, RZ, 0xfc, !PT ;  /* 0x0000003d03067212 */ /* 0x000fe400078efcff */
[-C--:B------:R-:W-:Y:S02]  /*0660*/  @!P1 IADD3 R5, R5, -R12.reuse, RZ ;  /* 0x8000000c05059210 */ /* 0x080fe40007ffe0ff */
[----:B------:R-:W-:Y:S01]  /*0670*/  @!P2 IADD3 R7, R7, -R12, RZ ;  /* 0x8000000c0707a210 */ /* 0x000fe20007ffe0ff */
[----:B------:R-:W-:Y:S01]  /*0680*/  IMAD.HI R4, R6, 0x2fa0be83, RZ ;  /* 0x2fa0be8306047827 */ /* 0x000fe200078e02ff */
[C---:B------:R-:W-:Y:S02]  /*0690*/  ISETP.GT.U32.AND P2, PT, R12.reuse, R5, PT ;  /* 0x000000050c00720c */ /* 0x040fe40003f44070 */
[----:B------:R-:W-:Y:S02]  /*06a0*/  ISETP.GT.U32.AND P3, PT, R12, R7, PT ;  /* 0x000000070c00720c */ /* 0x000fe40003f64070 */
[----:B------:R-:W-:-:S02]  /*06b0*/  SHF.R.U32.HI R9, RZ, 0x1f, R4 ;  /* 0x0000001fff097819 */ /* 0x000fc40000011604 */
[----:B------:R-:W-:Y:S02]  /*06c0*/  ISETP.GE.AND P1, PT, R2, RZ, PT ;  /* 0x000000ff0200720c */ /* 0x000fe40003f26270 */
[----:B------:R-:W-:-:S05]  /*06d0*/  LEA.HI.SX32 R9, R4, R9, 0x1b ;  /* 0x0000000904097211 */ /* 0x000fca00078fdaff */
[-C--:B------:R-:W-:Y:S01]  /*06e0*/  @!P2 IADD3 R5, R5, -R12.reuse, RZ ;  /* 0x8000000c0505a210 */ /* 0x080fe20007ffe0ff */
[----:B------:R-:W-:Y:S01]  /*06f0*/  IMAD R9, R9, -0xac, R6 ;  /* 0xffffff5409097824 */ /* 0x000fe200078e0206 */
[----:B------:R-:W-:Y:S02]  /*0700*/  @!P3 IADD3 R7, R7, -R12, RZ ;  /* 0x8000000c0707b210 */ /* 0x000fe40007ffe0ff */
[----:B------:R-:W-:Y:S01]  /*0710*/  MOV R4, R5 ;  /* 0x0000000500047202 */ /* 0x000fe20000000f00 */
[----:B------:R-:W-:Y:S01]  /*0720*/  IMAD R13, R9, 0xac, R56 ;  /* 0x000000ac090d7824 */ /* 0x000fe200078e0238 */
[----:B------:R-:W-:Y:S02]  /*0730*/  MOV R6, R7 ;  /* 0x0000000700067202 */ /* 0x000fe40000000f00 */
[----:B------:R-:W-:Y:S02]  /*0740*/  ISETP.NE.AND P2, PT, R62, RZ, PT ;  /* 0x000000ff3e00720c */ /* 0x000fe40003f45270 */
[----:B------:R-:W-:-:S02]  /*0750*/  LOP3.LUT R7, RZ, R62, RZ, 0x33, !PT ;  /* 0x0000003eff077212 */ /* 0x000fc400078e33ff */
[----:B------:R-:W-:Y:S02]  /*0760*/  @!P0 IADD3 R4, -R4, RZ, RZ ;  /* 0x000000ff04048210 */ /* 0x000fe40007ffe1ff */
[----:B------:R-:W-:Y:S02]  /*0770*/  @!P1 IADD3 R6, -R6, RZ, RZ ;  /* 0x000000ff06069210 */ /* 0x000fe40007ffe1ff */
[----:B------:R-:W-:Y:S02]  /*0780*/  LOP3.LUT R5, R61, 0x20, RZ, 0xfc, !PT ;  /* 0x000000203d057812 */ /* 0x000fe400078efcff */
[C---:B------:R-:W-:Y:S02]  /*0790*/  SEL R11, R7.reuse, R4, !P2 ;  /* 0x00000004070b7207 */ /* 0x040fe40005000000 */
[----:B------:R-:W-:Y:S02]  /*07a0*/  SEL R7, R7, R6, !P2 ;  /* 0x0000000607077207 */ /* 0x000fe40005000000 */
[----:B------:R-:W-:-:S02]  /*07b0*/  MOV R4, 0x4 ;  /* 0x0000000400047802 */ /* 0x000fc40000000f00 */
[----:B------:R-:W-:Y:S01]  /*07c0*/  LEA R57, R5, R56, 0x5 ;  /* 0x0000003805397211 */ /* 0x000fe200078e28ff */
[--C-:B------:R-:W-:Y:S02]  /*07d0*/  IMAD R5, R11, 0xac, R56.reuse ;  /* 0x000000ac0b057824 */ /* 0x100fe400078e0238 */
[----:B------:R-:W-:Y:S01]  /*07e0*/  IMAD R7, R7, 0xac, R56 ;  /* 0x000000ac07077824 */ /* 0x000fe200078e0238 */
[----:B------:R-:W-:Y:S01]  /*07f0*/  SHF.L.U32 R57, R57, 0x2, RZ ;  /* 0x0000000239397819 */ /* 0x000fe200000006ff */
[----:B------:R-:W-:-:S04]  /*0800*/  IMAD.WIDE R8, R5, R4, c[0x0][0x160] ;  /* 0x0000580005087625 */ /* 0x000fc800078e0204 */
[-C--:B------:R-:W-:Y:S01]  /*0810*/  IMAD.WIDE R10, R7, R4.reuse, c[0x0][0x160] ;  /* 0x00005800070a7625 */ /* 0x080fe200078e0204 */
[----:B------:R1:W-:Y:S01]  /*0820*/  LDGSTS.E.BYPASS.128 [R59], [R8.64] ;  /* 0x00000000083b7fae */ /* 0x0003e2000b901c48 */
[----:B------:R-:W-:Y:S02]  /*0830*/  IADD3 R50, P2, R8, 0x200, RZ ;  /* 0x0000020008327810 */ /* 0x000fe40007f5e0ff */
[----:B------:R-:W-:Y:S01]  /*0840*/  IMAD.WIDE R12, R13, R4, c[0x0][0x168] ;  /* 0x00005a000d0c7625 */ /* 0x000fe200078e0204 */
[----:B------:R1:W-:Y:S01]  /*0850*/  LDGSTS.E.BYPASS.128 [R57], [R10.64] ;  /* 0x000000000a397fae */ /* 0x0003e2000b901c48 */
[----:B------:R-:W-:Y:S02]  /*0860*/  IADD3 R48, P1, R10, 0x200, RZ ;  /* 0x000002000a307810 */ /* 0x000fe40007f3e0ff */
[----:B------:R-:W-:Y:S01]  /*0870*/  IADD3.X R49, RZ, R9, RZ, P2, !PT ;  /* 0x00000009ff317210 */ /* 0x000fe200017fe4ff */
[----:B------:R-:W0:Y:S01]  /*0880*/  LDGDEPBAR ;  /* 0x00000000000079af */ /* 0x000e220000000000 */
[----:B------:R-:W-:-:S02]  /*0890*/  IADD3 R6, P0, R12, 0x200, RZ ;  /* 0x000002000c067810 */ /* 0x000fc40007f1e0ff */
[----:B------:R-:W-:Y:S01]  /*08a0*/  IADD3.X R7, RZ, R11, RZ, P1, !PT ;  /* 0x0000000bff077210 */ /* 0x000fe20000ffe4ff */
[----:B------:R1:W-:Y:S01]  /*08b0*/  LDGSTS.E.BYPASS.128 [R59+0x8000], [R12.64] ;  /* 0x080000000c3b7fae */ /* 0x0003e2000b901c48 */
[----:B------:R-:W-:-:S03]  /*08c0*/  IADD3.X R5, RZ, R13, RZ, P0, !PT ;  /* 0x0000000dff057210 */ /* 0x000fc600007fe4ff */
[----:B------:R-:W0:Y:S04]  /*08d0*/  LDGDEPBAR ;  /* 0x00000000000079af */ /* 0x000e280000000000 */
[----:B------:R-:W-:Y:S06]  /*08e0*/  BAR.SYNC 0x0 ;  /* 0x0000000000007b1d */ /* 0x000fec0000000000 */
[----:B------:R-:W-:Y:S01]  /*08f0*/  @!PT LDS RZ, [RZ] ;  /* 0x00000000fffff984 */ /* 0x000fe20000000800 */
[----:B------:R-:W-:Y:S01]  /*0900*/  @!PT LDS RZ, [RZ] ;  /* 0x00000000fffff984 */ /* 0x000fe20000000800 */
[----:B------:R-:W-:Y:S01]  /*0910*/  @!PT LDS RZ, [RZ] ;  /* 0x00000000fffff984 */ /* 0x000fe20000000800 */
[----:B------:R1:W-:Y:S04]  /*0920*/  LDGSTS.E.BYPASS.128 [R59+0x2000], [R8.64+0x80] ;  /* 0x02000080083b7fae */ /* 0x0003e8000b901c48 */
[----:B------:R1:W-:Y:S04]  /*0930*/  LDGSTS.E.BYPASS.128 [R57+0x2000], [R10.64+0x80] ;  /* 0x020000800a397fae */ /* 0x0003e8000b901c48 */
[----:B------:R-:W0:Y:S04]  /*0940*/  LDGDEPBAR ;  /* 0x00000000000079af */ /* 0x000e280000000000 */
[----:B------:R1:W-:Y:S04]  /*0950*/  LDGSTS.E.BYPASS.128 [R59+0x9000], [R12.64+0x80] ;  /* 0x090000800c3b7fae */ /* 0x0003e8000b901c48 */
        /* <DEDUP_REMOVED lines=18> */
[----:B------:R-:W0:Y:S01]  /*0a80*/  LDGDEPBAR ;  /* 0x00000000000079af */ /* 0x000e220000000000 */
[----:B------:R-:W-:-:S04]  /*0a90*/  DEPBAR.LE SB0, 0x6 ;  /* 0x000081800000791a */ /* 0x000fc80000000000 */
[----:B-1----:R-:W-:Y:S06]  /*0aa0*/  BAR.SYNC 0x0 ;  /* 0x0000000000007b1d */ /* 0x002fec0000000000 */
.L_x_1:
[----:B------:R-:W-:Y:S01]  /*0ab0*/  LEA R63, R55, UR6, 0x7 ;  /* 0x00000006373f7c11 */ /* 0x000fe2000f8e38ff */
[----:B------:R-:W-:Y:S01]  /*0ac0*/  LDS.128 R16, [R53.X4+UR5] ;  /* 0x0000000535107984 */ /* 0x000fe20008004c00 */
[----:B------:R-:W-:Y:S01]  /*0ad0*/  IADD3 R52, R52, 0x1, RZ ;  /* 0x0000000134347810 */ /* 0x000fe20007ffe0ff */
[----:B------:R-:W-:Y:S01]  /*0ae0*/  UIADD3 UR4, UR4, 0x1, URZ ;  /* 0x0000000104047890 */ /* 0x000fe2000fffe03f */
[----:B------:R-:W-:Y:S01]  /*0af0*/  IADD3 R51, R51, 0x20, RZ ;  /* 0x0000002033337810 */ /* 0x000fe20007ffe0ff */
[----:B------:R-:W1:Y:S01]  /*0b00*/  LDS.128 R8, [R63] ;  /* 0x000000003f087984 */ /* 0x000e620000000c00 */
[C---:B------:R-:W-:Y:S01]  /*0b10*/  ISETP.GE.AND P0, PT, R52.reuse, 0x4, PT ;  /* 0x000000043400780c */ /* 0x040fe20003f06270 */
[----:B------:R-:W-:Y:S01]  /*0b20*/  UISETP.GE.AND UP0, UPT, UR4, 0x4, UPT ;  /* 0x000000040400788c */ /* 0x000fe2000bf06270 */
[C---:B------:R-:W-:Y:S01]  /*0b30*/  ISETP.GE.U32.AND P1, PT, R51.reuse, R54, PT ;  /* 0x000000363300720c */ /* 0x040fe20003f26070 */
[----:B------:R-:W2:Y:S01]  /*0b40*/  LDS.128 R12, [R63+0x80] ;  /* 0x000080003f0c7984 */ /* 0x000ea20000000c00 */
[----:B------:R-:W-:Y:S01]  /*0b50*/  SEL R52, R52, RZ, !P0 ;  /* 0x000000ff34347207 */ /* 0x000fe20004000000 */
[----:B------:R-:W-:Y:S01]  /*0b60*/  USEL UR4, UR4, URZ, !UP0 ;  /* 0x0000003f04047287 */ /* 0x000fe2000c000000 */
[----:B------:R-:W-:Y:S01]  /*0b70*/  ISETP.GE.U32.AND P0, PT, R51, 0x8c, PT ;  /* 0x0000008c3300780c */ /* 0x000fe20003f06070 */
[----:B------:R-:W3:Y:S02]  /*0b80*/  LDS.128 R28, [R53.X4+UR5+0x1000] ;  /* 0x00100005351c7984 */ /* 0x000ee40008004c00 */
[----:B------:R-:W-:-:S02]  /*0b90*/  ULEA UR6, UR4, 0x8000, 0xc ;  /* 0x0000800004067891 */ /* 0x000fc4000f8e603f */
[----:B------:R-:W4:Y:S04]  /*0ba0*/  LDS.128 R20, [R53.X4+UR5+0x1080] ;  /* 0x0010800535147984 */ /* 0x000f280008004c00 */
[----:B------:R-:W4:Y:S01]  /*0bb0*/  LDS.128 R24, [R53.X4+UR5+0x80] ;  /* 0x0000800535187984 */ /* 0x000f220008004c00 */
[C---:B-1----:R-:W-:Y:S01]  /*0bc0*/  FFMA R32, R16.reuse, R8, R32 ;  /* 0x0000000810207223 */ /* 0x042fe20000000020 */
[----:B--2---:R-:W-:-:S03]  /*0bd0*/  FFMA R16, R16, R12, R33 ;  /* 0x0000000c10107223 */ /* 0x004fc60000000021 */
[C---:B------:R-:W-:Y:S01]  /*0be0*/  FFMA R33, R17.reuse, R9, R32 ;  /* 0x0000000911217223 */ /* 0x040fe20000000020 */
[----:B------:R-:W-:Y:S01]  /*0bf0*/  FFMA R17, R17, R13, R16 ;  /* 0x0000000d11117223 */ /* 0x000fe20000000010 */
[C---:B---3--:R-:W-:Y:S01]  /*0c00*/  FFMA R46, R28.reuse, R8, R46 ;  /* 0x000000081c2e7223 */ /* 0x048fe2000000002e */
[----:B------:R-:W-:Y:S01]  /*0c10*/  FFMA R28, R28, R12, R47 ;  /* 0x0000000c1c1c7223 */ /* 0x000fe2000000002f */
[C---:B------:R-:W-:Y:S01]  /*0c20*/  FFMA R16, R18.reuse, R10, R33 ;  /* 0x0000000a12107223 */ /* 0x040fe20000000021 */
[----:B------:R-:W-:Y:S01]  /*0c30*/  FFMA R18, R18, R14, R17 ;  /* 0x0000000e12127223 */ /* 0x000fe20000000011 */
[C---:B------:R-:W-:Y:S01]  /*0c40*/  FFMA R17, R29.reuse, R9, R46 ;  /* 0x000000091d117223 */ /* 0x040fe2000000002e */
[----:B------:R-:W-:Y:S01]  /*0c50*/  FFMA R29, R29, R13, R28 ;  /* 0x0000000d1d1d7223 */ /* 0x000fe2000000001c */
[C---:B----4-:R-:W-:Y:S01]  /*0c60*/  FFMA R28, R20.reuse, R12, R35 ;  /* 0x0000000c141c7223 */ /* 0x050fe20000000023 */
[-C--:B------:R-:W-:Y:S01]  /*0c70*/  FFMA R20, R20, R8.reuse, R34 ;  /* 0x0000000814147223 */ /* 0x080fe20000000022 */
[C---:B------:R-:W-:Y:S01]  /*0c80*/  FFMA R8, R24.reuse, R8, R38 ;  /* 0x0000000818087223 */ /* 0x040fe20000000026 */
[----:B------:R-:W-:Y:S01]  /*0c90*/  FFMA R12, R24, R12, R39 ;  /* 0x0000000c180c7223 */ /* 0x000fe20000000027 */
[----:B------:R-:W-:Y:S01]  /*0ca0*/  LDS.128 R44, [R53.X4+UR5+0x10] ;  /* 0x00001005352c7984 */ /* 0x000fe20008004c00 */
[C---:B------:R-:W-:Y:S01]  /*0cb0*/  FFMA R24, R30.reuse, R10, R17 ;  /* 0x0000000a1e187223 */ /* 0x040fe20000000011 */
[-C--:B------:R-:W-:Y:S01]  /*0cc0*/  FFMA R30, R30, R14.reuse, R29 ;  /* 0x0000000e1e1e7223 */ /* 0x080fe2000000001d */
[----:B------:R-:W-:Y:S01]  /*0cd0*/  FFMA R17, R21, R9, R20 ;  /* 0x0000000915117223 */ /* 0x000fe20000000014 */
[----:B------:R-:W1:Y:S01]  /*0ce0*/  LDS.128 R36, [R63+0x10] ;  /* 0x000010003f247984 */ /* 0x000e620000000c00 */
[C---:B------:R-:W-:Y:S01]  /*0cf0*/  FFMA R65, R31.reuse, R11, R24 ;  /* 0x0000000b1f417223 */ /* 0x040fe20000000018 */
[----:B------:R-:W-:Y:S01]  /*0d00*/  FFMA R67, R31, R15, R30 ;  /* 0x0000000f1f437223 */ /* 0x000fe2000000001e */
[----:B------:R-:W-:Y:S01]  /*0d10*/  FFMA R21, R21, R13, R28 ;  /* 0x0000000d15157223 */ /* 0x000fe2000000001c */
[----:B------:R-:W2:Y:S01]  /*0d20*/  LDS.128 R32, [R63+0x90] ;  /* 0x000090003f207984 */ /* 0x000ea20000000c00 */
[----:B------:R-:W-:Y:S01]  /*0d30*/  FFMA R9, R25, R9, R8 ;  /* 0x0000000919097223 */ /* 0x000fe20000000008 */
[C---:B------:R-:W-:Y:S01]  /*0d40*/  FFMA R41, R19.reuse, R11, R16 ;  /* 0x0000000b13297223 */ /* 0x040fe20000000010 */
[C---:B------:R-:W-:Y:S01]  /*0d50*/  FFMA R8, R22.reuse, R14, R21 ;  /* 0x0000000e16087223 */ /* 0x040fe20000000015 */
[----:B------:R-:W3:Y:S01]  /*0d60*/  LDS.128 R28, [R53.X4+UR5+0x1010] ;  /* 0x00101005351c7984 */ /* 0x000ee20008004c00 */
[----:B------:R-:W-:Y:S01]  /*0d70*/  FFMA R43, R19, R15, R18 ;  /* 0x0000000f132b7223 */ /* 0x000fe20000000012 */
[-C--:B------:R-:W-:Y:S01]  /*0d80*/  FFMA R22, R22, R10.reuse, R17 ;  /* 0x0000000a16167223 */ /* 0x080fe20000000011 */
[----:B------:R-:W-:Y:S01]  /*0d90*/  FFMA R13, R25, R13, R12 ;  /* 0x0000000d190d7223 */ /* 0x000fe2000000000c */
[----:B------:R-:W4:Y:S01]  /*0da0*/  LDS.128 R16, [R53.X4+UR5+0x1090] ;  /* 0x0010900535107984 */ /* 0x000f220008004c00 */
[C---:B------:R-:W-:Y:S01]  /*0db0*/  FFMA R10, R26.reuse, R10, R9 ;  /* 0x0000000a1a0a7223 */ /* 0x040fe20000000009 */
[C---:B------:R-:W-:Y:S01]  /*0dc0*/  FFMA R9, R23.reuse, R11, R22 ;  /* 0x0000000b17097223 */ /* 0x040fe20000000016 */
[----:B------:R-:W-:Y:S01]  /*0dd0*/  FFMA R14, R26, R14, R13 ;  /* 0x0000000e1a0e7223 */ /* 0x000fe2000000000d */
[----:B------:R-:W-:Y:S01]  /*0de0*/  FFMA R23, R23, R15, R8 ;  /* 0x0000000f17177223 */ /* 0x000fe20000000008 */
[----:B------:R-:W-:-:S02]  /*0df0*/  FFMA R11, R27, R11, R10 ;  /* 0x0000000b1b0b7223 */ /* 0x000fc4000000000a */
[----:B------:R-:W-:Y:S02]  /*0e00*/  FFMA R15, R27, R15, R14 ;  /* 0x0000000f1b0f7223 */ /* 0x000fe4000000000e */
[----:B------:R-:W-:Y:S01]  /*0e10*/  LDS.128 R24, [R53.X4+UR5+0x1020] ;  /* 0x0010200535187984 */ /* 0x000fe20008004c00 */
[C---:B-1----:R-:W-:Y:S01]  /*0e20*/  FFMA R12, R44.reuse, R36, R41 ;  /* 0x000000242c0c7223 */ /* 0x042fe20000000029 */
[----:B--2---:R-:W-:-:S03]  /*0e30*/  FFMA R44, R44, R32, R43 ;  /* 0x000000202c2c7223 */ /* 0x004fc6000000002b */
[C---:B------:R-:W-:Y:S01]  /*0e40*/  FFMA R13, R45.reuse, R37, R12 ;  /* 0x000000252d0d7223 */ /* 0x040fe2000000000c */
[----:B------:R-:W1:Y:S01]  /*0e50*/  LDS.128 R40, [R53.X4+UR5+0x90] ;  /* 0x0000900535287984 */ /* 0x000e620008004c00 */
[-C--:B------:R-:W-:Y:S01]  /*0e60*/  FFMA R45, R45, R33.reuse, R44 ;  /* 0x000000212d2d7223 */ /* 0x080fe2000000002c */
[----:B---3--:R-:W-:Y:S01]  /*0e70*/  FFMA R8, R28, R32, R67 ;  /* 0x000000201c087223 */ /* 0x008fe20000000043 */
[----:B------:R-:W-:Y:S01]  /*0e80*/  FFMA R10, R46, R38, R13 ;  /* 0x000000262e0a7223 */ /* 0x000fe2000000000d */
[----:B------:R-:W-:Y:S01]  /*0e90*/  FFMA R28, R28, R36, R65 ;  /* 0x000000241c1c7223 */ /* 0x000fe20000000041 */
[----:B------:R-:W-:Y:S01]  /*0ea0*/  FFMA R46, R46, R34, R45 ;  /* 0x000000222e2e7223 */ /* 0x000fe2000000002d */
[----:B------:R-:W-:Y:S01]  /*0eb0*/  FFMA R13, R29, R33, R8 ;  /* 0x000000211d0d7223 */ /* 0x000fe20000000008 */
[----:B------:R-:W-:Y:S01]  /*0ec0*/  FFMA R45, R47, R39, R10 ;  /* 0x000000272f2d7223 */ /* 0x000fe2000000000a */
[-C--:B------:R-:W-:Y:S01]  /*0ed0*/  FFMA R29, R29, R37.reuse, R28 ;  /* 0x000000251d1d7223 */ /* 0x080fe2000000001c */
[C---:B----4-:R-:W-:Y:S01]  /*0ee0*/  FFMA R10, R16.reuse, R36, R9 ;  /* 0x00000024100a7223 */ /* 0x050fe20000000009 */
[----:B------:R-:W-:Y:S01]  /*0ef0*/  FFMA R8, R16, R32, R23 ;  /* 0x0000002010087223 */ /* 0x000fe20000000017 */
[C---:B------:R-:W-:Y:S01]  /*0f00*/  FFMA R16, R30.reuse, R34, R13 ;  /* 0x000000221e107223 */ /* 0x040fe2000000000d */
[----:B------:R-:W-:Y:S01]  /*0f10*/  FFMA R30, R30, R38, R29 ;  /* 0x000000261e1e7223 */ /* 0x000fe2000000001d */
[C---:B------:R-:W-:Y:S01]  /*0f20*/  FFMA R29, R17.reuse, R37, R10 ;  /* 0x00000025111d7223 */ /* 0x040fe2000000000a */
[----:B------:R-:W-:Y:S01]  /*0f30*/  FFMA R17, R17, R33, R8 ;  /* 0x0000002111117223 */ /* 0x000fe20000000008 */
[----:B------:R-:W-:Y:S01]  /*0f40*/  LDS.128 R20, [R53.X4+UR5+0x20] ;  /* 0x0000200535147984 */ /* 0x000fe20008004c00 */
[----:B------:R-:W-:Y:S01]  /*0f50*/  FFMA R47, R47, R35, R46 ;  /* 0x000000232f2f7223 */ /* 0x000fe2000000002e */
[C---:B-1----:R-:W-:Y:S01]  /*0f60*/  FFMA R36, R40.reuse, R36, R11 ;  /* 0x0000002428247223 */ /* 0x042fe2000000000b */
[----:B------:R-:W-:Y:S01]  /*0f70*/  FFMA R32, R40, R32, R15 ;  /* 0x0000002028207223 */ /* 0x000fe2000000000f */
[----:B------:R-:W1:Y:S03]  /*0f80*/  LDS.128 R8, [R63+0x20] ;  /* 0x000020003f087984 */ /* 0x000e660000000c00 */
[C---:B------:R-:W-:Y:S01]  /*0f90*/  FFMA R65, R41.reuse, R33, R32 ;  /* 0x0000002129417223 */ /* 0x040fe20000000020 */
[----:B------:R-:W2:Y:S01]  /*0fa0*/  LDS.128 R12, [R63+0xa0] ;  /* 0x0000a0003f0c7984 */ /* 0x000ea20000000c00 */
[----:B------:R-:W-:Y:S01]  /*0fb0*/  FFMA R41, R41, R37, R36 ;  /* 0x0000002529297223 */ /* 0x000fe20000000024 */
[C---:B------:R-:W-:Y:S01]  /*0fc0*/  FFMA R37, R31.reuse, R35, R16 ;  /* 0x000000231f257223 */ /* 0x040fe20000000010 */
[C---:B------:R-:W-:Y:S01]  /*0fd0*/  FFMA R16, R18.reuse, R34, R17 ;  /* 0x0000002212107223 */ /* 0x040fe20000000011 */
[-C--:B------:R-:W-:Y:S01]  /*0fe0*/  FFMA R33, R31, R39.reuse, R30 ;  /* 0x000000271f217223 */ /* 0x080fe2000000001e */
[-C--:B------:R-:W-:Y:S01]  /*0ff0*/  FFMA R18, R18, R38.reuse, R29 ;  /* 0x0000002612127223 */ /* 0x080fe2000000001d */
[C---:B------:R-:W-:Y:S01]  /*1000*/  FFMA R38, R42.reuse, R38, R41 ;  /* 0x000000262a267223 */ /* 0x040fe20000000029 */
[----:B------:R-:W3:Y:S01]  /*1010*/  LDS.128 R28, [R53.X4+UR5+0x10a0] ;  /* 0x0010a005351c7984 */ /* 0x000ee20008004c00 */
[----:B------:R-:W-:Y:S01]  /*1020*/  FFMA R34, R42, R34, R65 ;  /* 0x000000222a227223 */ /* 0x000fe20000000041 */
[C---:B------:R-:W-:Y:S01]  /*1030*/  FFMA R41, R19.reuse, R39, R18 ;  /* 0x0000002713297223 */ /* 0x040fe20000000012 */
[----:B------:R-:W-:Y:S01]  /*1040*/  FFMA R65, R19, R35, R16 ;  /* 0x0000002313417223 */ /* 0x000fe20000000010 */
[C---:B------:R-:W-:Y:S01]  /*1050*/  FFMA R39, R43.reuse, R39, R38 ;  /* 0x000000272b277223 */ /* 0x040fe20000000026 */
[----:B------:R-:W4:Y:S01]  /*1060*/  LDS.128 R16, [R53.X4+UR5+0xa0] ;  /* 0x0000a00535107984 */ /* 0x000f220008004c00 */
[----:B------:R-:W-:Y:S01]  /*1070*/  FFMA R35, R43, R35, R34 ;  /* 0x000000232b237223 */ /* 0x000fe20000000022 */
[C---:B-1----:R-:W-:Y:S01]  /*1080*/  FFMA R32, R20.reuse, R8, R45 ;  /* 0x0000000814207223 */ /* 0x042fe2000000002d */
[----:B--2---:R-:W-:-:S03]  /*1090*/  FFMA R20, R20, R12, R47 ;  /* 0x0000000c14147223 */ /* 0x004fc6000000002f */
[C---:B------:R-:W-:Y:S01]  /*10a0*/  FFMA R43, R21.reuse, R9, R32 ;  /* 0x00000009152b7223 */ /* 0x040fe20000000020 */
[----:B------:R-:W-:Y:S01]  /*10b0*/  FFMA R21, R21, R13, R20 ;  /* 0x0000000d15157223 */ /* 0x000fe20000000014 */
[C---:B------:R-:W-:Y:S01]  /*10c0*/  FFMA R20, R24.reuse, R8, R33 ;  /* 0x0000000818147223 */ /* 0x040fe20000000021 */
[----:B------:R-:W-:Y:S01]  /*10d0*/  FFMA R24, R24, R12, R37 ;  /* 0x0000000c18187223 */ /* 0x000fe20000000025 */
[C---:B------:R-:W-:Y:S01]  /*10e0*/  FFMA R32, R22.reuse, R10, R43 ;  /* 0x0000000a16207223 */ /* 0x040fe2000000002b */
[----:B------:R-:W-:Y:S01]  /*10f0*/  FFMA R22, R22, R14, R21 ;  /* 0x0000000e16167223 */ /* 0x000fe20000000015 */
[C---:B------:R-:W-:Y:S01]  /*1100*/  FFMA R21, R25.reuse, R9, R20 ;  /* 0x0000000919157223 */ /* 0x040fe20000000014 */
[----:B------:R-:W-:Y:S01]  /*1110*/  FFMA R25, R25, R13, R24 ;  /* 0x0000000d19197223 */ /* 0x000fe20000000018 */
[----:B---3--:R-:W-:Y:S01]  /*1120*/  FFMA R20, R28, R8, R41 ;  /* 0x000000081c147223 */ /* 0x008fe20000000029 */
[C---:B------:R-:W-:Y:S01]  /*1130*/  FFMA R47, R23.reuse, R15, R22 ;  /* 0x0000000f172f7223 */ /* 0x040fe20000000016 */
[C---:B------:R-:W-:Y:S01]  /*1140*/  FFMA R22, R26.reuse, R10, R21 ;  /* 0x0000000a1a167223 */ /* 0x040fe20000000015 */
[----:B------:R-:W-:Y:S01]  /*1150*/  FFMA R26, R26, R14, R25 ;  /* 0x0000000e1a1a7223 */ /* 0x000fe20000000019 */
[-C--:B------:R-:W-:Y:S01]  /*1160*/  FFMA R28, R28, R12.reuse, R65 ;  /* 0x0000000c1c1c7223 */ /* 0x080fe20000000041 */
[-C--:B------:R-:W-:Y:S01]  /*1170*/  FFMA R45, R23, R11.reuse, R32 ;  /* 0x0000000b172d7223 */ /* 0x080fe20000000020 */
[C---:B------:R-:W-:Y:S01]  /*1180*/  FFMA R65, R27.reuse, R11, R22 ;  /* 0x0000000b1b417223 */ /* 0x040fe20000000016 */
[----:B------:R-:W-:Y:S01]  /*1190*/  FFMA R67, R27, R15, R26 ;  /* 0x0000000f1b437223 */ /* 0x000fe2000000001a */
[C---:B------:R-:W-:Y:S01]  /*11a0*/  FFMA R33, R29.reuse, R9, R20 ;  /* 0x000000091d217223 */ /* 0x040fe20000000014 */
[----:B------:R-:W-:Y:S01]  /*11b0*/  LDS.128 R40, [R53.X4+UR5+0x30] ;  /* 0x0000300535287984 */ /* 0x000fe20008004c00 */
[-C--:B------:R-:W-:Y:S01]  /*11c0*/  FFMA R29, R29, R13.reuse, R28 ;  /* 0x0000000d1d1d7223 */ /* 0x080fe2000000001c */
[C---:B----4-:R-:W-:Y:S01]  /*11d0*/  FFMA R12, R16.reuse, R12, R35 ;  /* 0x0000000c100c7223 */ /* 0x050fe20000000023 */
[----:B------:R-:W-:Y:S01]  /*11e0*/  FFMA R28, R16, R8, R39 ;  /* 0x00000008101c7223 */ /* 0x000fe20000000027 */
[----:B------:R-:W1:Y:S01]  /*11f0*/  LDS.128 R24, [R63+0x30] ;  /* 0x000030003f187984 */ /* 0x000e620000000c00 */
[C---:B------:R-:W-:Y:S01]  /*1200*/  FFMA R8, R30.reuse, R14, R29 ;  /* 0x0000000e1e087223 */ /* 0x040fe2000000001d */
[----:B------:R-:W-:Y:S01]  /*1210*/  FFMA R30, R30, R10, R33 ;  /* 0x0000000a1e1e7223 */ /* 0x000fe20000000021 */
[C---:B------:R-:W-:Y:S01]  /*1220*/  FFMA R29, R17.reuse, R13, R12 ;  /* 0x0000000d111d7223 */ /* 0x040fe2000000000c */
[----:B------:R-:W2:Y:S01]  /*1230*/  LDS.128 R20, [R63+0xb0] ;  /* 0x0000b0003f147984 */ /* 0x000ea20000000c00 */
[----:B------:R-:W-:Y:S01]  /*1240*/  FFMA R17, R17, R9, R28 ;  /* 0x0000000911117223 */ /* 0x000fe2000000001c */
[C---:B------:R-:W-:Y:S01]  /*1250*/  FFMA R9, R31.reuse, R11, R30 ;  /* 0x0000000b1f097223 */ /* 0x040fe2000000001e */
[----:B------:R-:W-:Y:S01]  /*1260*/  FFMA R13, R31, R15, R8 ;  /* 0x0000000f1f0d7223 */ /* 0x000fe20000000008 */
[----:B------:R-:W3:Y:S01]  /*1270*/  LDS.128 R36, [R53.X4+UR5+0x1030] ;  /* 0x0010300535247984 */ /* 0x000ee20008004c00 */
[C---:B------:R-:W-:Y:S01]  /*1280*/  FFMA R14, R18.reuse, R14, R29 ;  /* 0x0000000e120e7223 */ /* 0x040fe2000000001d */
[----:B------:R-:W-:-:S02]  /*1290*/  FFMA R10, R18, R10, R17 ;  /* 0x0000000a120a7223 */ /* 0x000fc40000000011 */
[----:B------:R-:W4:Y:S01]  /*12a0*/  LDS.128 R28, [R53.X4+UR5+0x10b0] ;  /* 0x0010b005351c7984 */ /* 0x000f220008004c00 */
[C---:B------:R-:W-:Y:S01]  /*12b0*/  FFMA R15, R19.reuse, R15, R14 ;  /* 0x0000000f130f7223 */ /* 0x040fe2000000000e */
[----:B------:R-:W-:Y:S02]  /*12c0*/  FFMA R11, R19, R11, R10 ;  /* 0x0000000b130b7223 */ /* 0x000fe4000000000a */
        /* <DEDUP_REMOVED lines=22> */
[-C--:B------:R-:W-:Y:S01]  /*1430*/  FFMA R29, R29, R21.reuse, R36 ;  /* 0x000000151d1d7223 */ /* 0x080fe20000000024 */
[----:B------:R-:W2:Y:S01]  /*1440*/  LDS.128 R16, [R63+0xc0] ;  /* 0x0000c0003f107984 */ /* 0x000ea20000000c00 */
[----:B------:R-:W-:Y:S01]  /*1450*/  FFMA R21, R33, R21, R20 ;  /* 0x0000001521157223 */ /* 0x000fe20000000014 */
[C---:B------:R-:W-:Y:S01]  /*1460*/  FFMA R45, R43.reuse, R27, R40 ;  /* 0x0000001b2b2d7223 */ /* 0x040fe20000000028 */
[C---:B------:R-:W-:Y:S01]  /*1470*/  FFMA R20, R30.reuse, R22, R29 ;  /* 0x000000161e147223 */ /* 0x040fe2000000001d */
[----:B------:R-:W3:Y:S01]  /*1480*/  LDS.128 R36, [R53.X4+UR5+0x1040] ;  /* 0x0010400535247984 */ /* 0x000ee20008004c00 */
[----:B------:R-:W-:Y:S01]  /*1490*/  FFMA R47, R43, R23, R42 ;  /* 0x000000172b2f7223 */ /* 0x000fe2000000002a */
[----:B------:R-:W-:Y:S01]  /*14a0*/  FFMA R30, R30, R26, R41 ;  /* 0x0000001a1e1e7223 */ /* 0x000fe20000000029 */
[----:B------:R-:W-:Y:S01]  /*14b0*/  FFMA R25, R33, R25, R24 ;  /* 0x0000001921197223 */ /* 0x000fe20000000018 */
[----:B------:R-:W4:Y:S01]  /*14c0*/  LDS.128 R40, [R53.X4+UR5+0x10c0] ;  /* 0x0010c00535287984 */ /* 0x000f220008004c00 */
[C---:B------:R-:W-:Y:S01]  /*14d0*/  FFMA R22, R34.reuse, R22, R21 ;  /* 0x0000001622167223 */ /* 0x040fe20000000015 */
[C---:B------:R-:W-:Y:S01]  /*14e0*/  FFMA R21, R31.reuse, R27, R30 ;  /* 0x0000001b1f157223 */ /* 0x040fe2000000001e */
[----:B------:R-:W-:Y:S01]  /*14f0*/  FFMA R26, R34, R26, R25 ;  /* 0x0000001a221a7223 */ /* 0x000fe20000000019 */
[-C--:B------:R-:W-:Y:S01]  /*1500*/  FFMA R31, R31, R23.reuse, R20 ;  /* 0x000000171f1f7223 */ /* 0x080fe20000000014 */
[----:B------:R-:W-:-:S02]  /*1510*/  FFMA R23, R35, R23, R22 ;  /* 0x0000001723177223 */ /* 0x000fc40000000016 */
[----:B------:R-:W-:Y:S01]  /*1520*/  FFMA R27, R35, R27, R26 ;  /* 0x0000001b231b7223 */ /* 0x000fe2000000001a */
        /* <DEDUP_REMOVED lines=10> */
[C---:B----4-:R-:W-:Y:S01]  /*15d0*/  FFMA R8, R40.reuse, R12, R21 ;  /* 0x0000000c28087223 */ /* 0x050fe20000000015 */
[C---:B------:R-:W-:Y:S01]  /*15e0*/  FFMA R65, R11.reuse, R15, R20 ;  /* 0x0000000f0b417223 */ /* 0x040fe20000000014 */
[----:B------:R-:W-:Y:S01]  /*15f0*/  FFMA R67, R11, R19, R10 ;  /* 0x000000130b437223 */ /* 0x000fe2000000000a */
[----:B------:R-:W-:Y:S01]  /*1600*/  FFMA R40, R40, R16, R31 ;  /* 0x0000001028287223 */ /* 0x000fe2000000001f */
[----:B------:R-:W-:Y:S01]  /*1610*/  FFMA R32, R38, R18, R9 ;  /* 0x0000001226207223 */ /* 0x000fe20000000009 */
[C---:B------:R-:W-:Y:S01]  /*1620*/  FFMA R33, R41.reuse, R13, R8 ;  /* 0x0000000d29217223 */ /* 0x040fe20000000008 */
[----:B------:R-:W-:Y:S01]  /*1630*/  LDS.128 R28, [R53.X4+UR5+0x50] ;  /* 0x00005005351c7984 */ /* 0x000fe20008004c00 */
[----:B------:R-:W-:Y:S01]  /*1640*/  FFMA R41, R41, R17, R40 ;  /* 0x0000001129297223 */ /* 0x000fe20000000028 */
[----:B------:R-:W-:-:S02]  /*1650*/  FFMA R37, R37, R13, R36 ;  /* 0x0000000d25257223 */ /* 0x000fc40000000024 */
[----:B------:R-:W2:Y:S02]  /*1660*/  LDS.128 R8, [R63+0x50] ;  /* 0x000050003f087984 */ /* 0x000ea40000000c00 */
[----:B------:R-:W-:Y:S01]  /*1670*/  FFMA R38, R38, R14, R37 ;  /* 0x0000000e26267223 */ /* 0x000fe20000000025 */
[C---:B-1----:R-:W-:Y:S01]  /*1680*/  FFMA R16, R44.reuse, R16, R23 ;  /* 0x000000102c107223 */ /* 0x042fe20000000017 */
[----:B------:R-:W-:Y:S01]  /*1690*/  FFMA R12, R44, R12, R27 ;  /* 0x0000000c2c0c7223 */ /* 0x000fe2000000001b */
[----:B------:R-:W1:Y:S02]  /*16a0*/  LDS.128 R20, [R63+0xd0] ;  /* 0x0000d0003f147984 */ /* 0x000e640000000c00 */
[C---:B------:R-:W-:Y:S01]  /*16b0*/  FFMA R35, R45.reuse, R17, R16 ;  /* 0x000000112d237223 */ /* 0x040fe20000000010 */
[----:B------:R-:W-:Y:S01]  /*16c0*/  FFMA R45, R45, R13, R12 ;  /* 0x0000000d2d2d7223 */ /* 0x000fe2000000000c */
[----:B------:R-:W3:Y:S01]  /*16d0*/  LDS.128 R24, [R53.X4+UR5+0x1050] ;  /* 0x0010500535187984 */ /* 0x000ee20008004c00 */
[C---:B------:R-:W-:Y:S01]  /*16e0*/  FFMA R12, R42.reuse, R18, R41 ;  /* 0x000000122a0c7223 */ /* 0x040fe20000000029 */
[C---:B------:R-:W-:Y:S01]  /*16f0*/  FFMA R17, R39.reuse, R19, R32 ;  /* 0x0000001327117223 */ /* 0x040fe20000000020 */
[----:B------:R-:W-:Y:S01]  /*1700*/  FFMA R42, R42, R14, R33 ;  /* 0x0000000e2a2a7223 */ /* 0x000fe20000000021 */
[C---:B------:R-:W-:Y:S01]  /*1710*/  FFMA R18, R46.reuse, R18, R35 ;  /* 0x000000122e127223 */ /* 0x040fe20000000023 */
[-C--:B------:R-:W-:Y:S01]  /*1720*/  FFMA R13, R39, R15.reuse, R38 ;  /* 0x0000000f270d7223 */ /* 0x080fe20000000026 */
[----:B------:R-:W4:Y:S01]  /*1730*/  LDS.128 R32, [R53.X4+UR5+0x10d0] ;  /* 0x0010d00535207984 */ /* 0x000f220008004c00 */
[C---:B------:R-:W-:Y:S01]  /*1740*/  FFMA R41, R43.reuse, R15, R42 ;  /* 0x0000000f2b297223 */ /* 0x040fe2000000002a */
[-C--:B------:R-:W-:Y:S01]  /*1750*/  FFMA R43, R43, R19.reuse, R12 ;  /* 0x000000132b2b7223 */ /* 0x080fe2000000000c */
[----:B------:R-:W-:Y:S01]  /*1760*/  FFMA R14, R46, R14, R45 ;  /* 0x0000000e2e0e7223 */ /* 0x000fe2000000002d */
[----:B------:R-:W4:Y:S01]  /*1770*/  LDS.128 R36, [R53.X4+UR5+0xd0] ;  /* 0x0000d00535247984 */ /* 0x000f220008004c00 */
[C---:B------:R-:W-:Y:S01]  /*1780*/  FFMA R19, R47.reuse, R19, R18 ;  /* 0x000000132f137223 */ /* 0x040fe20000000012 */
[----:B--2---:R-:W-:Y:S01]  /*1790*/  FFMA R12, R28, R8, R65 ;  /* 0x000000081c0c7223 */ /* 0x004fe20000000041 */
[----:B------:R-:W-:-:S03]  /*17a0*/  FFMA R15, R47, R15, R14 ;  /* 0x0000000f2f0f7223 */ /* 0x000fc6000000000e */
[----:B------:R-:W-:-:S04]  /*17b0*/  FFMA R45, R29, R9, R12 ;  /* 0x000000091d2d7223 */ /* 0x000fc8000000000c */
[----:B------:R-:W-:-:S04]  /*17c0*/  FFMA R14, R30, R10, R45 ;  /* 0x0000000a1e0e7223 */ /* 0x000fc8000000002d */
[----:B------:R-:W-:Y:S01]  /*17d0*/  FFMA R45, R31, R11, R14 ;  /* 0x0000000b1f2d7223 */ /* 0x000fe2000000000e */
[----:B-1----:R-:W-:Y:S01]  /*17e0*/  FFMA R28, R28, R20, R67 ;  /* 0x000000141c1c7223 */ /* 0x002fe20000000043 */
[C---:B---3--:R-:W-:Y:S01]  /*17f0*/  FFMA R12, R24.reuse, R8, R13 ;  /* 0x00000008180c7223 */ /* 0x048fe2000000000d */
[-C--:B------:R-:W-:Y:S02]  /*1800*/  FFMA R24, R24, R20.reuse, R17 ;  /* 0x0000001418187223 */ /* 0x080fe40000000011 */
[----:B------:R-:W-:Y:S01]  /*1810*/  FFMA R29, R29, R21, R28 ;  /* 0x000000151d1d7223 */ /* 0x000fe2000000001c */
[C---:B------:R-:W-:Y:S01]  /*1820*/  FFMA R13, R25.reuse, R9, R12 ;  /* 0x00000009190d7223 */ /* 0x040fe2000000000c */
[-C--:B------:R-:W-:Y:S01]  /*1830*/  FFMA R25, R25, R21.reuse, R24 ;  /* 0x0000001519197223 */ /* 0x080fe20000000018 */
[C---:B----4-:R-:W-:Y:S01]  /*1840*/  FFMA R12, R32.reuse, R20, R43 ;  /* 0x00000014200c7223 */ /* 0x050fe2000000002b */
[----:B------:R-:W-:Y:S01]  /*1850*/  FFMA R32, R32, R8, R41 ;  /* 0x0000000820207223 */ /* 0x000fe20000000029 */
[C---:B------:R-:W-:Y:S01]  /*1860*/  FFMA R14, R26.reuse, R10, R13 ;  /* 0x0000000a1a0e7223 */ /* 0x040fe2000000000d */
[-C--:B------:R-:W-:Y:S01]  /*1870*/  FFMA R26, R26, R22.reuse, R25 ;  /* 0x000000161a1a7223 */ /* 0x080fe20000000019 */
[C---:B------:R-:W-:Y:S01]  /*1880*/  FFMA R13, R33.reuse, R21, R12 ;  /* 0x00000015210d7223 */ /* 0x040fe2000000000c */
[----:B------:R-:W-:Y:S01]  /*1890*/  FFMA R30, R30, R22, R29 ;  /* 0x000000161e1e7223 */ /* 0x000fe2000000001d */
[----:B------:R-:W-:Y:S01]  /*18a0*/  FFMA R33, R33, R9, R32 ;  /* 0x0000000921217223 */ /* 0x000fe20000000020 */
[C---:B------:R-:W-:Y:S01]  /*18b0*/  FFMA R20, R36.reuse, R20, R19 ;  /* 0x0000001424147223 */ /* 0x040fe20000000013 */
[----:B------:R-:W-:Y:S01]  /*18c0*/  FFMA R36, R36, R8, R15 ;  /* 0x0000000824247223 */ /* 0x000fe2000000000f */
[C---:B------:R-:W-:Y:S01]  /*18d0*/  FFMA R8, R34.reuse, R22, R13 ;  /* 0x0000001622087223 */ /* 0x040fe2000000000d */
[C---:B------:R-:W-:Y:S01]  /*18e0*/  FFMA R65, R27.reuse, R11, R14 ;  /* 0x0000000b1b417223 */ /* 0x040fe2000000000e */
[-C--:B------:R-:W-:Y:S01]  /*18f0*/  FFMA R67, R27, R23.reuse, R26 ;  /* 0x000000171b437223 */ /* 0x080fe2000000001a */
[----:B------:R-:W-:Y:S01]  /*1900*/  FFMA R34, R34, R10, R33 ;  /* 0x0000000a22227223 */ /* 0x000fe20000000021 */
[----:B------:R-:W-:Y:S01]  /*1910*/  FFMA R47, R31, R23, R30 ;  /* 0x000000171f2f7223 */ /* 0x000fe2000000001e */
[C---:B------:R-:W-:Y:S01]  /*1920*/  FFMA R33, R37.reuse, R21, R20 ;  /* 0x0000001525217223 */ /* 0x040fe20000000014 */
[----:B------:R-:W-:Y:S01]  /*1930*/  LDS.128 R12, [R53.X4+UR5+0x60] ;  /* 0x00006005350c7984 */ /* 0x000fe20008004c00 */
[----:B------:R-:W-:Y:S01]  /*1940*/  FFMA R37, R37, R9, R36 ;  /* 0x0000000925257223 */ /* 0x000fe20000000024 */
[C---:B------:R-:W-:Y:S01]  /*1950*/  FFMA R9, R35.reuse, R11, R34 ;  /* 0x0000000b23097223 */ /* 0x040fe20000000022 */
[----:B------:R-:W-:Y:S01]  /*1960*/  FFMA R21, R35, R23, R8 ;  /* 0x0000001723157223 */ /* 0x000fe20000000008 */
[----:B------:R-:W1:Y:S01]  /*1970*/  LDS.128 R24, [R63+0x60] ;  /* 0x000060003f187984 */ /* 0x000e620000000c00 */
[C---:B------:R-:W-:Y:S01]  /*1980*/  FFMA R22, R38.reuse, R22, R33 ;  /* 0x0000001626167223 */ /* 0x040fe20000000021 */
[----:B------:R-:W-:-:S02]  /*1990*/  FFMA R10, R38, R10, R37 ;  /* 0x0000000a260a7223 */ /* 0x000fc40000000025 */
[----:B------:R-:W2:Y:S01]  /*19a0*/  LDS.128 R28, [R63+0xe0] ;  /* 0x0000e0003f1c7984 */ /* 0x000ea20000000c00 */
[C---:B------:R-:W-:Y:S01]  /*19b0*/  FFMA R23, R39.reuse, R23, R22 ;  /* 0x0000001727177223 */ /* 0x040fe20000000016 */
[----:B------:R-:W-:Y:S02]  /*19c0*/  FFMA R11, R39, R11, R10 ;  /* 0x0000000b270b7223 */ /* 0x000fe4000000000a */
[----:B------:R-:W3:Y:S04]  /*19d0*/  LDS.128 R16, [R53.X4+UR5+0x1060] ;  /* 0x0010600535107984 */ /* 0x000ee80008004c00 */
[----:B------:R-:W4:Y:S04]  /*19e0*/  LDS.128 R32, [R53.X4+UR5+0x10e0] ;  /* 0x0010e00535207984 */ /* 0x000f280008004c00 */
[----:B------:R-:W4:Y:S04]  /*19f0*/  LDS.128 R40, [R53.X4+UR5+0xe0] ;  /* 0x0000e00535287984 */ /* 0x000f280008004c00 */
[----:B------:R-:W-:Y:S01]  /*1a00*/  LDS.128 R36, [R63+0xf0] ;  /* 0x0000f0003f247984 */ /* 0x000fe20000000c00 */
[C---:B-1----:R-:W-:Y:S01]  /*1a10*/  FFMA R10, R12.reuse, R24, R45 ;  /* 0x000000180c0a7223 */ /* 0x042fe2000000002d */
[----:B--2---:R-:W-:-:S02]  /*1a20*/  FFMA R12, R12, R28, R47 ;  /* 0x0000001c0c0c7223 */ /* 0x004fc4000000002f */
[----:B------:R-:W-:Y:S01]  /*1a30*/  LDS.128 R44, [R53.X4+UR5+0x1070] ;  /* 0x00107005352c7984 */ /* 0x000fe20008004c00 */
[C---:B---3--:R-:W-:Y:S01]  /*1a40*/  FFMA R8, R16.reuse, R24, R65 ;  /* 0x0000001810087223 */ /* 0x048fe20000000041 */
[-C--:B------:R-:W-:Y:S01]  /*1a50*/  FFMA R16, R16, R28.reuse, R67 ;  /* 0x0000001c10107223 */ /* 0x080fe20000000043 */
[C---:B------:R-:W-:Y:S01]  /*1a60*/  FFMA R67, R13.reuse, R29, R12 ;  /* 0x0000001d0d437223 */ /* 0x040fe2000000000c */
[-C--:B------:R-:W-:Y:S01]  /*1a70*/  FFMA R65, R13, R25.reuse, R10 ;  /* 0x000000190d417223 */ /* 0x080fe2000000000a */
[C---:B----4-:R-:W-:Y:S01]  /*1a80*/  FFMA R12, R32.reuse, R28, R21 ;  /* 0x0000001c200c7223 */ /* 0x050fe20000000015 */
[-C--:B------:R-:W-:Y:S01]  /*1a90*/  FFMA R32, R32, R24.reuse, R9 ;  /* 0x0000001820207223 */ /* 0x080fe20000000009 */
[C---:B------:R-:W-:Y:S01]  /*1aa0*/  FFMA R13, R17.reuse, R25, R8 ;  /* 0x00000019110d7223 */ /* 0x040fe20000000008 */
[----:B------:R-:W-:Y:S01]  /*1ab0*/  FFMA R17, R17, R29, R16 ;  /* 0x0000001d11117223 */ /* 0x000fe20000000010 */
[C---:B------:R-:W-:Y:S01]  /*1ac0*/  FFMA R24, R40.reuse, R24, R11 ;  /* 0x0000001828187223 */ /* 0x040fe2000000000b */
[----:B------:R-:W-:Y:S01]  /*1ad0*/  FFMA R28, R40, R28, R23 ;  /* 0x0000001c281c7223 */ /* 0x000fe20000000017 */
[----:B------:R-:W-:Y:S01]  /*1ae0*/  LDS.128 R8, [R53.X4+UR5+0x70] ;  /* 0x0000700535087984 */ /* 0x000fe20008004c00 */
[C---:B------:R-:W-:Y:S01]  /*1af0*/  FFMA R69, R33.reuse, R25, R32 ;  /* 0x0000001921457223 */ /* 0x040fe20000000020 */
[-C--:B------:R-:W-:Y:S01]  /*1b00*/  FFMA R33, R33, R29.reuse, R12 ;  /* 0x0000001d21217223 */ /* 0x080fe2000000000c */
[-C--:B------:R-:W-:Y:S01]  /*1b10*/  FFMA R12, R18, R26.reuse, R13 ;  /* 0x0000001a120c7223 */ /* 0x080fe2000000000d */
[----:B------:R1:W2:Y:S01]  /*1b20*/  LDS.128 R20, [R63+0x70] ;  /* 0x000070003f147984 */ /* 0x0002a20000000c00 */
[C---:B------:R-:W-:Y:S01]  /*1b30*/  FFMA R16, R14.reuse, R26, R65 ;  /* 0x0000001a0e107223 */ /* 0x040fe20000000041 */
[C---:B------:R-:W-:Y:S01]  /*1b40*/  FFMA R29, R41.reuse, R29, R28 ;  /* 0x0000001d291d7223 */ /* 0x040fe2000000001c */
[-C--:B------:R-:W-:Y:S01]  /*1b50*/  FFMA R14, R14, R30.reuse, R67 ;  /* 0x0000001e0e0e7223 */ /* 0x080fe20000000043 */
[----:B------:R-:W-:Y:S01]  /*1b60*/  FFMA R41, R41, R25, R24 ;  /* 0x0000001929297223 */ /* 0x000fe20000000018 */
[----:B------:R-:W-:Y:S01]  /*1b70*/  FFMA R18, R18, R30, R17 ;  /* 0x0000001e12127223 */ /* 0x000fe20000000011 */
[-C--:B------:R-:W-:Y:S01]  /*1b80*/  FFMA R25, R19, R27.reuse, R12 ;  /* 0x0000001b13197223 */ /* 0x080fe2000000000c */
[C---:B------:R-:W-:Y:S01]  /*1b90*/  FFMA R17, R15.reuse, R27, R16 ;  /* 0x0000001b0f117223 */ /* 0x040fe20000000010 */
[C---:B------:R-:W-:Y:S01]  /*1ba0*/  FFMA R12, R34.reuse, R26, R69 ;  /* 0x0000001a220c7223 */ /* 0x040fe20000000045 */
[----:B------:R-:W-:Y:S01]  /*1bb0*/  FFMA R65, R15, R31, R14 ;  /* 0x0000001f0f417223 */ /* 0x000fe2000000000e */
[-C--:B------:R-:W-:Y:S01]  /*1bc0*/  FFMA R34, R34, R30.reuse, R33 ;  /* 0x0000001e22227223 */ /* 0x080fe20000000021 */
[C---:B------:R-:W-:Y:S01]  /*1bd0*/  FFMA R30, R42.reuse, R30, R29 ;  /* 0x0000001e2a1e7223 */ /* 0x040fe2000000001d */
[----:B------:R-:W-:Y:S01]  /*1be0*/  FFMA R29, R35, R27, R12 ;  /* 0x0000001b231d7223 */ /* 0x000fe2000000000c */
[----:B-1----:R-:W-:Y:S01]  /*1bf0*/  FFMA R63, R19, R31, R18 ;  /* 0x0000001f133f7223 */ /* 0x002fe20000000012 */
[----:B------:R-:W1:Y:S01]  /*1c00*/  LDS.128 R12, [R53.X4+UR5+0x10f0] ;  /* 0x0010f005350c7984 */ /* 0x000e620008004c00 */
[----:B------:R-:W-:Y:S01]  /*1c10*/  FFMA R26, R42, R26, R41 ;  /* 0x0000001a2a1a7223 */ /* 0x000fe20000000029 */
[C---:B------:R-:W-:Y:S01]  /*1c20*/  LEA R41, R52.reuse, R57, 0xd ;  /* 0x0000003934297211 */ /* 0x040fe200078e68ff */
[-C--:B------:R-:W-:Y:S01]  /*1c30*/  FFMA R35, R35, R31.reuse, R34 ;  /* 0x0000001f23237223 */ /* 0x080fe20000000022 */
[C---:B------:R-:W-:Y:S01]  /*1c40*/  FFMA R31, R43.reuse, R31, R30 ;  /* 0x0000001f2b1f7223 */ /* 0x040fe2000000001e */
[----:B------:R-:W-:Y:S01]  /*1c50*/  FFMA R27, R43, R27, R26 ;  /* 0x0000001b2b1b7223 */ /* 0x000fe2000000001a */
[----:B------:R-:W-:Y:S01]  /*1c60*/  LEA R43, R52, R59, 0xc ;  /* 0x0000003b342b7211 */ /* 0x000fe200078e60ff */
[C---:B--2---:R-:W-:Y:S01]  /*1c70*/  FFMA R24, R8.reuse, R20, R17 ;  /* 0x0000001408187223 */ /* 0x044fe20000000011 */
[----:B------:R-:W-:Y:S01]  /*1c80*/  FFMA R8, R8, R36, R65 ;  /* 0x0000002408087223 */ /* 0x000fe20000000041 */
[----:B------:R-:W2:Y:S01]  /*1c90*/  LDS.128 R16, [R53.X4+UR5+0xf0] ;  /* 0x0000f00535107984 */ /* 0x000ea20008004c00 */
[----:B------:R-:W-:Y:S01]  /*1ca0*/  USHF.L.U32 UR5, UR4, 0xd, URZ ;  /* 0x0000000d04057899 */ /* 0x000fe2000800063f */
[C---:B------:R-:W-:Y:S01]  /*1cb0*/  FFMA R33, R9.reuse, R21, R24 ;  /* 0x0000001509217223 */ /* 0x040fe20000000018 */
[----:B------:R-:W-:Y:S01]  /*1cc0*/  FFMA R9, R9, R37, R8 ;  /* 0x0000002509097223 */ /* 0x000fe20000000008 */
[----:B------:R-:W-:Y:S01]  /*1cd0*/  MOV R8, R50 ;  /* 0x0000003200087202 */ /* 0x000fe20000000f00 */
[----:B------:R-:W-:Y:S01]  /*1ce0*/  FFMA R24, R44, R36, R63 ;  /* 0x000000242c187223 */ /* 0x000fe2000000003f */
[C---:B------:R-:W-:Y:S01]  /*1cf0*/  FFMA R32, R10.reuse, R22, R33 ;  /* 0x000000160a207223 */ /* 0x040fe20000000021 */
[----:B------:R-:W-:Y:S01]  /*1d00*/  FFMA R10, R10, R38, R9 ;  /* 0x000000260a0a7223 */ /* 0x000fe20000000009 */
[----:B------:R-:W-:Y:S01]  /*1d10*/  MOV R9, R49 ;  /* 0x0000003100097202 */ /* 0x000fe20000000f00 */
[----:B------:R-:W-:Y:S01]  /*1d20*/  FFMA R44, R44, R20, R25 ;  /* 0x000000142c2c7223 */ /* 0x000fe20000000019 */
[----:B------:R-:W-:Y:S01]  /*1d30*/  LEA R33, R52, R59, 0xd ;  /* 0x0000003b34217211 */ /* 0x000fe200078e68ff */
[----:B------:R-:W-:Y:S06]  /*1d40*/  BAR.SYNC 0x0 ;  /* 0x0000000000007b1d */ /* 0x000fec0000000000 */
[----:B------:R-:W-:Y:S01]  /*1d50*/  @!PT LDS RZ, [RZ] ;  /* 0x00000000fffff984 */ /* 0x000fe20000000800 */
[----:B------:R-:W-:Y:S01]  /*1d60*/  @!PT LDS RZ, [RZ] ;  /* 0x00000000fffff984 */ /* 0x000fe20000000800 */
[----:B------:R-:W-:Y:S01]  /*1d70*/  @!PT LDS RZ, [RZ] ;  /* 0x00000000fffff984 */ /* 0x000fe20000000800 */
[----:B------:R3:W-:Y:S01]  /*1d80*/  LDGSTS.E.BYPASS.128 [R33], [R8.64], !P1 ;  /* 0x0000000008217fae */ /* 0x0007e2000c901c48 */
[C---:B------:R-:W-:Y:S01]  /*1d90*/  FFMA R25, R45.reuse, R21, R44 ;  /* 0x000000152d197223 */ /* 0x040fe2000000002c */
[----:B------:R-:W-:Y:S01]  /*1da0*/  FFMA R45, R45, R37, R24 ;  /* 0x000000252d2d7223 */ /* 0x000fe20000000018 */
[----:B------:R-:W-:Y:S01]  /*1db0*/  IADD3 R50, P3, R50, 0x80, RZ ;  /* 0x0000008032327810 */ /* 0x000fe20007f7e0ff */
[----:B------:R-:W-:Y:S01]  /*1dc0*/  FFMA R32, R11, R23, R32 ;  /* 0x000000170b207223 */ /* 0x000fe20000000020 */
[C---:B------:R-:W-:Y:S01]  /*1dd0*/  FFMA R26, R46.reuse, R22, R25 ;  /* 0x000000162e1a7223 */ /* 0x040fe20000000019 */
[----:B------:R-:W-:Y:S01]  /*1de0*/  FFMA R24, R46, R38, R45 ;  /* 0x000000262e187223 */ /* 0x000fe2000000002d */
[----:B------:R-:W-:-:S02]  /*1df0*/  IADD3.X R49, RZ, R49, RZ, P3, !PT ;  /* 0x00000031ff317210 */ /* 0x000fc40001ffe4ff */
[C---:B------:R-:W-:Y:S01]  /*1e00*/  FFMA R46, R47.reuse, R23, R26 ;  /* 0x000000172f2e7223 */ /* 0x040fe2000000001a */
[-C--:B------:R-:W-:Y:S01]  /*1e10*/  FFMA R47, R47, R39.reuse, R24 ;  /* 0x000000272f2f7223 */ /* 0x080fe20000000018 */
[----:B---3--:R-:W-:Y:S01]  /*1e20*/  MOV R8, R48 ;  /* 0x0000003000087202 */ /* 0x008fe20000000f00 */
[----:B------:R-:W-:Y:S01]  /*1e30*/  FFMA R33, R11, R39, R10 ;  /* 0x000000270b217223 */ /* 0x000fe2000000000a */
[-C--:B------:R-:W-:Y:S01]  /*1e40*/  MOV R9, R7.reuse ;  /* 0x0000000700097202 */ /* 0x080fe20000000f00 */
[C---:B-1----:R-:W-:Y:S01]  /*1e50*/  FFMA R10, R12.reuse, R36, R35 ;  /* 0x000000240c0a7223 */ /* 0x042fe20000000023 */
[----:B------:R-:W-:Y:S01]  /*1e60*/  FFMA R12, R12, R20, R29 ;  /* 0x000000140c0c7223 */ /* 0x000fe2000000001d */
[----:B------:R-:W-:Y:S02]  /*1e70*/  IADD3 R48, P2, R48, 0x80, RZ ;  /* 0x0000008030307810 */ /* 0x000fe40007f5e0ff */
[----:B------:R1:W-:Y:S02]  /*1e80*/  LDGSTS.E.BYPASS.128 [R41], [R8.64], !P1 ;  /* 0x0000000008297fae */ /* 0x0003e4000c901c48 */
[----:B------:R-:W-:-:S02]  /*1e90*/  IADD3.X R7, RZ, R7, RZ, P2, !PT ;  /* 0x00000007ff077210 */ /* 0x000fc400017fe4ff */
[----:B------:R-:W0:Y:S01]  /*1ea0*/  LDGDEPBAR ;  /* 0x00000000000079af */ /* 0x000e220000000000 */
[C---:B--2---:R-:W-:Y:S01]  /*1eb0*/  FFMA R36, R16.reuse, R36, R31 ;  /* 0x0000002410247223 */ /* 0x044fe2000000001f */
[----:B------:R-:W-:Y:S01]  /*1ec0*/  FFMA R16, R16, R20, R27 ;  /* 0x0000001410107223 */ /* 0x000fe2000000001b */
[----:B-1----:R-:W-:Y:S02]  /*1ed0*/  MOV R8, R6 ;  /* 0x0000000600087202 */ /* 0x002fe40000000f00 */
[----:B------:R-:W-:-:S05]  /*1ee0*/  MOV R9, R5 ;  /* 0x0000000500097202 */ /* 0x000fca0000000f00 */
[----:B------:R1:W-:Y:S01]  /*1ef0*/  LDGSTS.E.BYPASS.128 [R43+0x8000], [R8.64], !P1 ;  /* 0x08000000082b7fae */ /* 0x0003e2000c901c48 */
[----:B------:R-:W-:-:S03]  /*1f00*/  IADD3 R6, P1, R6, 0x80, RZ ;  /* 0x0000008006067810 */ /* 0x000fc60007f3e0ff */
[----:B------:R-:W0:Y:S01]  /*1f10*/  LDGDEPBAR ;  /* 0x00000000000079af */ /* 0x000e220000000000 */
[----:B------:R-:W-:Y:S01]  /*1f20*/  IADD3.X R5, RZ, R5, RZ, P1, !PT ;  /* 0x00000005ff057210 */ /* 0x000fe20000ffe4ff */
[-C--:B-1----:R-:W-:Y:S01]  /*1f30*/  FFMA R9, R13, R37.reuse, R10 ;  /* 0x000000250d097223 */ /* 0x082fe2000000000a */
[----:B------:R-:W-:Y:S01]  /*1f40*/  FFMA R37, R17, R37, R36 ;  /* 0x0000002511257223 */ /* 0x000fe20000000024 */
[-C--:B------:R-:W-:Y:S01]  /*1f50*/  FFMA R13, R13, R21.reuse, R12 ;  /* 0x000000150d0d7223 */ /* 0x080fe2000000000c */
        /* <DEDUP_REMOVED lines=9> */
[----:B------:R-:W-:-:S04]  /*1ff0*/  DEPBAR.LE SB0, 0x6 ;  /* 0x000081800000791a */ /* 0x000fc80000000000 */
[----:B------:R-:W-:Y:S06]  /*2000*/  BAR.SYNC 0x0 ;  /* 0x0000000000007b1d */ /* 0x000fec0000000000 */
[----:B------:R-:W-:Y:S01]  /*2010*/  @P0 CALL.REL.NOINC `(.L_x_0) ;  /* 0x0000001000000944 */ /* 0x000fe20003c00000 */
[----:B------:R-:W-:Y:S05]  /*2020*/  BRA `(.L_x_1) ;  /* 0xffffea8000007947 */ /* 0x000fea000383ffff */
.L_x_0:
[----:B------:R-:W-:Y:S01]  /*2030*/  LOP3.LUT R60, R60, 0x1e, RZ, 0xc0, !PT ;  /* 0x0000001e3c3c7812 */ /* 0x000fe200078ec0ff */
[----:B------:R-:W-:Y:S01]  /*2040*/  IMAD R56, R61, 0x24, R56 ;  /* 0x000000243d387824 */ /* 0x000fe200078e0238 */
[----:B------:R-:W-:-:S04]  /*2050*/  DEPBAR.LE SB0, 0x0 ;  /* 0x000080000000791a */ /* 0x000fc80000000000 */
[----:B------:R-:W-:Y:S01]  /*2060*/  IMAD R60, R60, 0x24, R55 ;  /* 0x000000243c3c7824 */ /* 0x000fe200078e0237 */
[----:B------:R-:W-:Y:S06]  /*2070*/  BAR.SYNC 0x0 ;  /* 0x0000000000007b1d */ /* 0x000fec0000000000 */
[----:B------:R-:W-:Y:S01]  /*2080*/  STS.64 [R60.X4], R32 ;  /* 0x000000203c007388 */ /* 0x000fe20000004a00 */
[----:B------:R-:W-:-:S03]  /*2090*/  LOP3.LUT R3, R3, 0x1c, R58, 0xf8, !PT ;  /* 0x0000001c03037812 */ /* 0x000fc600078ef83a */
[----:B------:R-:W-:Y:S04]  /*20a0*/  STS.64 [R60.X4+0x90], R38 ;  /* 0x000090263c007388 */ /* 0x000fe80000004a00 */
[----:B------:R-:W-:Y:S06]  /*20b0*/  BAR.SYNC 0x0 ;  /* 0x0000000000007b1d */ /* 0x000fec0000000000 */
[----:B------:R-:W1:Y:S04]  /*20c0*/  LDS.128 R8, [R56.X4] ;  /* 0x0000000038087984 */ /* 0x000e680000004c00 */
[----:B------:R-:W-:Y:S06]  /*20d0*/  BAR.SYNC 0x0 ;  /* 0x0000000000007b1d */ /* 0x000fec0000000000 */
[----:B------:R-:W-:Y:S01]  /*20e0*/  ISETP.GE.AND P0, PT, R3, 0xac, PT ;  /* 0x000000ac0300780c */ /* 0x000fe20003f06270 */
[C---:B------:R-:W-:Y:S01]  /*20f0*/  IMAD R7, R0.reuse, 0xac, R3 ;  /* 0x000000ac00077824 */ /* 0x040fe200078e0203 */
[----:B------:R-:W-:Y:S02]  /*2100*/  STS.64 [R60.X4], R46 ;  /* 0x0000002e3c007388 */ /* 0x000fe40000004a00 */
[----:B------:R-:W-:Y:S01]  /*2110*/  ISETP.LT.AND P1, PT, R0, R62, !P0 ;  /* 0x0000003e0000720c */ /* 0x000fe20004721270 */
[----:B------:R-:W-:Y:S01]  /*2120*/  IMAD.WIDE R6, R7, R4, c[0x0][0x170] ;  /* 0x00005c0007067625 */ /* 0x000fe200078e0204 */
[----:B------:R-:W-:Y:S01]  /*2130*/  ISETP.LT.AND P0, PT, R2, R62, !P0 ;  /* 0x0000003e0200720c */ /* 0x000fe20004701270 */
[----:B------:R-:W-:Y:S04]  /*2140*/  STS.64 [R60.X4+0x90], R34 ;  /* 0x000090223c007388 */ /* 0x000fe80000004a00 */
[----:B------:R-:W-:Y:S06]  /*2150*/  BAR.SYNC 0x0 ;  /* 0x0000000000007b1d */ /* 0x000fec0000000000 */
[----:B-1----:R1:W-:Y:S02]  /*2160*/  @P1 STG.E.128 [R6.64], R8 ;  /* 0x0000000806001986 */ /* 0x0023e4000c101d08 */
[----:B------:R-:W-:Y:S05]  /*2170*/  @!P0 EXIT ;  /* 0x000000000000894d */ /* 0x000fea0003800000 */
[----:B------:R-:W2:Y:S01]  /*2180*/  LDS.128 R56, [R56.X4] ;  /* 0x0000000038387984 */ /* 0x000ea20000004c00 */
[----:B------:R-:W-:-:S04]  /*2190*/  IMAD R5, R2, 0xac, R3 ;  /* 0x000000ac02057824 */ /* 0x000fc800078e0203 */
[----:B------:R-:W-:-:S05]  /*21a0*/  IMAD.WIDE R4, R5, R4, c[0x0][0x170] ;  /* 0x00005c0005047625 */ /* 0x000fca00078e0204 */
[----:B--2---:R-:W-:Y:S01]  /*21b0*/  STG.E.128 [R4.64], R56 ;  /* 0x0000003804007986 */ /* 0x004fe2000c101d08 */
[----:B------:R-:W-:Y:S05]  /*21c0*/  EXIT ;  /* 0x000000000000794d */ /* 0x000fea0003800000 */
.L_x_2:
[----:B------:R-:W-:-:S00]  /*21d0*/  BRA `(.L_x_2) ;  /* 0xfffffff000007947 */ /* 0x000fc0000383ffff */
[----:B------:R-:W-:-:S00]  /*21e0*/  NOP ;  /* 0x0000000000007918 */ /* 0x000fc00000000000 */
        /* <DEDUP_REMOVED lines=9> */
.L_x_3:


//--------------------- .nv.shared.triton_mm      --------------------------
	.section	.nv.shared.triton_mm,"aw",@nobits
	.align	16
